//
// Generated by NVIDIA NVVM Compiler
//
// Compiler Build ID: CL-36424714
// Cuda compilation tools, release 13.0, V13.0.88
// Based on NVVM 20.0.0
//

.version 9.0
.target sm_100
.address_size 64

	// .globl	_Z8myKernelv
.extern .func  (.param .b32 func_retval0) vprintf
(
	.param .b64 vprintf_param_0,
	.param .b64 vprintf_param_1
)
;
.global .align 1 .b8 $str[4] = {37, 100, 10};

.visible .entry _Z8myKernelv()
{
	.local .align 8 .b8 	__local_depot0[8];
	.reg .b64 	%SP;
	.reg .b64 	%SPL;
	.reg .b32 	%r<4>;
	.reg .b64 	%rd<5>;

	mov.u64 	%SPL, __local_depot0;
	cvta.local.u64 	%SP, %SPL;
	add.u64 	%rd1, %SP, 0;
	add.u64 	%rd2, %SPL, 0;
	mov.u32 	%r1, %tid.x;
	st.local.u32 	[%rd2], %r1;
	mov.u64 	%rd3, $str;
	cvta.global.u64 	%rd4, %rd3;
	{ // callseq 0, 0
	.param .b64 param0;
	st.param.b64 	[param0], %rd4;
	.param .b64 param1;
	st.param.b64 	[param1], %rd1;
	.param .b32 retval0;
	call.uni (retval0), 
	vprintf, 
	(
	param0, 
	param1
	);
	ld.param.b32 	%r2, [retval0];
	} // callseq 0
	ret;

}


// ===== COMPILED SASS (sm_100) =====

	.target	sm_100

	.elftype	@"ET_EXEC"


//--------------------- .note.nv.tkinfo           --------------------------
	.section	.note.nv.tkinfo,"",@"SHT_NOTE"
	.sectionflags	@"SHF_NOTE_NV_TKINFO"
	.tkinfo
        /*0018*/ 	.word	0x00000002
        /*0030*/ 	.string	""
        /*0030*/ 	.string	"ptxas"
        /*0030*/ 	.string	"Cuda compilation tools, release 13.0, V13.0.88"
        /*0030*/ 	.string	"Build cuda_13.0.r13.0/compiler.36424714_0"
        /*0030*/ 	.string	"-arch sm_100 -m 64 "



//--------------------- .note.nv.cuinfo           --------------------------
	.section	.note.nv.cuinfo,"",@"SHT_NOTE"
	.sectionflags	@"SHF_NOTE_NV_CUINFO"
        /*0018*/ 	.short	0x0002
        /*001a*/ 	.short	0x0064
        /*001c*/ 	.short	0x0082
	.zero		2


//--------------------- .nv.info                  --------------------------
	.section	.nv.info,"",@"SHT_CUDA_INFO"
	.align	4


	//----- nvinfo : EIATTR_REGCOUNT
	.align		4
        /*0000*/ 	.byte	0x04, 0x2f
        /*0002*/ 	.short	(.L_2 - .L_1)
	.align		4
.L_1:
        /*0004*/ 	.word	index@(_Z8myKernelv)
        /*0008*/ 	.word	0x00000018


	//----- nvinfo : EIATTR_FRAME_SIZE
	.align		4
.L_2:
        /*000c*/ 	.byte	0x04, 0x11
        /*000e*/ 	.short	(.L_4 - .L_3)
	.align		4
.L_3:
        /*0010*/ 	.word	index@(_Z8myKernelv)
        /*0014*/ 	.word	0x00000008


	//----- nvinfo : EIATTR_MIN_STACK_SIZE
	.align		4
.L_4:
        /*0018*/ 	.byte	0x04, 0x12
        /*001a*/ 	.short	(.L_6 - .L_5)
	.align		4
.L_5:
        /*001c*/ 	.word	index@(_Z8myKernelv)
        /*0020*/ 	.word	0x00000008
.L_6:


//--------------------- .nv.compat                --------------------------
	.section	.nv.compat,"",@"SHT_CUDA_COMPAT_INFO"
	.align	4
        /*0000*/ 	.byte	0x02, 0x09, 0x00, 0x00, 0x02, 0x02, 0x01, 0x00, 0x02, 0x05, 0x05, 0x00, 0x03, 0x07, 0x01, 0x01
        /*0010*/ 	.byte	0x02, 0x03, 0x00, 0x00, 0x02, 0x06, 0x01, 0x00, 0x04, 0x0b, 0x08, 0x00, 0x09, 0x00, 0x00, 0x00
        /*0020*/ 	.byte	0x00, 0x00, 0x00, 0x00


//--------------------- .nv.info._Z8myKernelv     --------------------------
	.section	.nv.info._Z8myKernelv,"",@"SHT_CUDA_INFO"
	.sectionflags	@""
	.align	4


	//----- nvinfo : EIATTR_CUDA_API_VERSION
	.align		4
        /*0000*/ 	.byte	0x04, 0x37
        /*0002*/ 	.short	(.L_8 - .L_7)
.L_7:
        /*0004*/ 	.word	0x00000082


	//----- nvinfo : EIATTR_SPARSE_MMA_MASK
	.align		4
.L_8:
        /*0008*/ 	.byte	0x03, 0x50
        /*000a*/ 	.short	0x0000


	//----- nvinfo : EIATTR_MAXREG_COUNT
	.align		4
        /*000c*/ 	.byte	0x03, 0x1b
        /*000e*/ 	.short	0x00ff


	//----- nvinfo : EIATTR_EXTERNS
	.align		4
        /*0010*/ 	.byte	0x04, 0x0f
        /*0012*/ 	.short	(.L_10 - .L_9)


	//   ....[0]....
	.align		4
.L_9:
        /*0014*/ 	.word	index@(vprintf)


	//----- nvinfo : EIATTR_MERCURY_ISA_VERSION
	.align		4
.L_10:
        /*0018*/ 	.byte	0x03, 0x5f
        /*001a*/ 	.short	0x0101


	//----- nvinfo : EIATTR_VRC_CTA_INIT_COUNT
	.align		4
        /*001c*/ 	.byte	0x02, 0x4a
	.zero		1
	.zero		1


	//----- nvinfo : EIATTR_SYSCALL_OFFSETS
	.align		4
        /*0020*/ 	.byte	0x04, 0x46
        /*0022*/ 	.short	(.L_12 - .L_11)


	//   ....[0]....
.L_11:
        /*0024*/ 	.word	0x000000e0


	//----- nvinfo : EIATTR_EXIT_INSTR_OFFSETS
	.align		4
.L_12:
        /*0028*/ 	.byte	0x04, 0x1c
        /*002a*/ 	.short	(.L_14 - .L_13)


	//   ....[0]....
.L_13:
        /*002c*/ 	.word	0x000000f0


	//----- nvinfo : EIATTR_SW_WAR
	.align		4
.L_14:
        /*0030*/ 	.byte	0x04, 0x36
        /*0032*/ 	.short	(.L_16 - .L_15)
.L_15:
        /*0034*/ 	.word	0x00000008
.L_16:


//--------------------- .nv.callgraph             --------------------------
	.section	.nv.callgraph,"",@"SHT_CUDA_CALLGRAPH"
	.align	4
	.sectionentsize	8
	.align		4
        /*0000*/ 	.word	0x00000000
	.align		4
        /*0004*/ 	.word	0xffffffff
	.align		4
        /*0008*/ 	.word	index@(_Z8myKernelv)
	.align		4
        /*000c*/ 	.word	index@(vprintf)
	.align		4
        /*0010*/ 	.word	0x00000000
	.align		4
        /*0014*/ 	.word	0xfffffffe
	.align		4
        /*0018*/ 	.word	0x00000000
	.align		4
        /*001c*/ 	.word	0xfffffffd
	.align		4
        /*0020*/ 	.word	0x00000000
	.align		4
        /*0024*/ 	.word	0xfffffffc


//--------------------- .nv.constant4             --------------------------
	.section	.nv.constant4,"a",@progbits
	.align	8
	.align		8
.nv.constant4:
        /*0000*/ 	.dword	vprintf
	.align		8
        /*0008*/ 	.dword	$str


//--------------------- .text._Z8myKernelv        --------------------------
	.section	.text._Z8myKernelv,"ax",@progbits
	.align	128
        .global         _Z8myKernelv
        .type           _Z8myKernelv,@function
        .size           _Z8myKernelv,(.L_x_2 - _Z8myKernelv)
        .other          _Z8myKernelv,@"STO_CUDA_ENTRY STV_DEFAULT"
_Z8myKernelv:
.text._Z8myKernelv:
[----:B------:R-:W0:Y:S01]  /*0000*/  LDC R1, c[0x0][0x37c] ;  /* 0x0000df00ff017b82 */ /* 0x000e220000000800 */
[----:B------:R-:W1:Y:S01]  /*0010*/  S2R R8, SR_TID.X ;  /* 0x0000000000087919 */ /* 0x000e620000002100 */
[----:B0-----:R-:W-:Y:S01]  /*0020*/  VIADD R1, R1, 0xfffffff8 ;  /* 0xfffffff801017836 */ /* 0x001fe20000000000 */
[----:B------:R-:W-:Y:S01]  /*0030*/  MOV R0, 0x0 ;  /* 0x0000000000007802 */ /* 0x000fe20000000f00 */
[----:B------:R-:W0:Y:S04]  /*0040*/  LDCU UR4, c[0x0][0x2f8] ;  /* 0x00005f00ff0477ac */ /* 0x000e280008000800 */
[----:B------:R2:W3:Y:S01]  /*0050*/  LDC.64 R2, c[0x4][R0] ;  /* 0x0100000000027b82 */ /* 0x0004e20000000a00 */
[----:B------:R-:W4:Y:S01]  /*0060*/  LDCU.64 UR6, c[0x4][0x8] ;  /* 0x01000100ff0677ac */ /* 0x000f220008000a00 */
[----:B------:R-:W5:Y:S01]  /*0070*/  LDCU UR5, c[0x0][0x2fc] ;  /* 0x00005f80ff0577ac */ /* 0x000f620008000800 */
[----:B0-----:R-:W-:Y:S01]  /*0080*/  IADD3 R6, P0, PT, R1, UR4, RZ ;  /* 0x0000000401067c10 */ /* 0x001fe2000ff1e0ff */
[----:B----4-:R-:W-:Y:S01]  /*0090*/  IMAD.U32 R4, RZ, RZ, UR6 ;  /* 0x00000006ff047e24 */ /* 0x010fe2000f8e00ff */
[----:B------:R-:W-:-:S03]  /*00a0*/  MOV R5, UR7 ;  /* 0x0000000700057c02 */ /* 0x000fc60008000f00 */
[----:B-----5:R-:W-:Y:S01]  /*00b0*/  IMAD.X R7, RZ, RZ, UR5, P0 ;  /* 0x00000005ff077e24 */ /* 0x020fe200080e06ff */
[----:B-1----:R2:W-:Y:S07]  /*00c0*/  STL [R1], R8 ;  /* 0x0000000801007387 */ /* 0x0025ee0000100800 */
[----:B------:R-:W-:-:S07]  /*00d0*/  LEPC R20, `(.L_x_0) ;  /* 0x000000001014794e */ /* 0x000fce0000000000 */
[----:B--23--:R-:W-:Y:S05]  /*00e0*/  CALL.ABS.NOINC R2 ;  /* 0x0000000002007343 */ /* 0x00cfea0003c00000 */
.L_x_0:
[----:B------:R-:W-:Y:S05]  /*00f0*/  EXIT ;  /* 0x000000000000794d */ /* 0x000fea0003800000 */
.L_x_1:
[----:B------:R-:W-:-:S00]  /*0100*/  BRA `(.L_x_1) ;  /* 0xfffffffc00fc7947 */ /* 0x000fc0000383ffff */
[----:B------:R-:W-:-:S00]  /*0110*/  NOP ;  /* 0x0000000000007918 */ /* 0x000fc00000000000 */
        /* <DEDUP_REMOVED lines=14> */
.L_x_2:


//--------------------- .nv.global.init           --------------------------
	.section	.nv.global.init,"aw",@progbits
.nv.global.init:
	.type		$str,@object
	.size		$str,(.L_0 - $str)
$str:
        /*0000*/ 	.byte	0x25, 0x64, 0x0a, 0x00
.L_0:


//--------------------- .nv.shared.reserved.0     --------------------------
	.section	.nv.shared.reserved.0,"aw",@nobits
	.weak		__nv_reservedSMEM_offset_0_alias
	.size		__nv_reservedSMEM_offset_0_alias, 0, 64
	.other		__nv_reservedSMEM_offset_0_alias,@"STO_CUDA_RESERVED_SHARED STV_DEFAULT"
__nv_reservedSMEM_offset_0_alias:
	.zero		0
	.zero		64


//--------------------- .nv.constant0._Z8myKernelv --------------------------
	.section	.nv.constant0._Z8myKernelv,"a",@progbits
	.sectionflags	@""
	.align	4
.nv.constant0._Z8myKernelv:
	.zero		896


//--------------------- SYMBOLS --------------------------

	.type		.nv.reservedSmem.offset0,@object
	.size		.nv.reservedSmem.offset0,0x4
	.type		vprintf,@function
